	.headerflags	@"EF_CUDA_TEXMODE_UNIFIED EF_CUDA_64BIT_ADDRESS EF_CUDA_ACCELERATORS EF_CUDA_SM90 EF_CUDA_VIRTUAL_SM(EF_CUDA_SM90)"
	.elftype	@"ET_EXEC"


//--------------------- .nv.info                  --------------------------
	.section	.nv.info,"",@"SHT_CUDA_INFO"
	.align	4


	//----- nvinfo : EIATTR_REGCOUNT
	.align		4
        /*0000*/ 	.byte	0x04, 0x2f
        /*0002*/ 	.short	(.L_3 - .L_2)
	.align		4
.L_2:
        /*0004*/ 	.word	index@(triton_poi_fused__native_batch_norm_legit_no_training_relu_29)
        /*0008*/ 	.word	0x00000012


	//----- nvinfo : EIATTR_MIN_STACK_SIZE
	.align		4
.L_3:
        /*000c*/ 	.byte	0x04, 0x12
        /*000e*/ 	.short	(.L_5 - .L_4)
	.align		4
.L_4:
        /*0010*/ 	.word	index@(triton_poi_fused__native_batch_norm_legit_no_training_relu_29)
        /*0014*/ 	.word	0x00000000


	//----- nvinfo : EIATTR_FRAME_SIZE
	.align		4
.L_5:
        /*0018*/ 	.byte	0x04, 0x11
        /*001a*/ 	.short	(.L_7 - .L_6)
	.align		4
.L_6:
        /*001c*/ 	.word	index@(triton_poi_fused__native_batch_norm_legit_no_training_relu_29)
        /*0020*/ 	.word	0x00000000


	//----- nvinfo : EIATTR_MIN_STACK_SIZE
	.align		4
.L_7:
        /*0024*/ 	.byte	0x04, 0x12
        /*0026*/ 	.short	(.L_9 - .L_8)
	.align		4
.L_8:
        /*0028*/ 	.word	index@(triton_poi_fused__native_batch_norm_legit_no_training_relu_29)
        /*002c*/ 	.word	0x00000000
.L_9:


//--------------------- .nv.info.triton_poi_fused__native_batch_norm_legit_no_training_relu_29 --------------------------
	.section	.nv.info.triton_poi_fused__native_batch_norm_legit_no_training_relu_29,"",@"SHT_CUDA_INFO"
	.sectionflags	@""
	.align	4


	//----- nvinfo : EIATTR_CUDA_API_VERSION
	.align		4
        /*0000*/ 	.byte	0x04, 0x37
        /*0002*/ 	.short	(.L_11 - .L_10)
.L_10:
        /*0004*/ 	.word	0x0000007c


	//----- nvinfo : EIATTR_KPARAM_INFO
	.align		4
.L_11:
        /*0008*/ 	.byte	0x04, 0x17
        /*000a*/ 	.short	(.L_13 - .L_12)
.L_12:
        /*000c*/ 	.word	0x00000000
        /*0010*/ 	.short	0x0006
        /*0012*/ 	.short	0x0030
        /*0014*/ 	.byte	0x00, 0xf0, 0x11, 0x00


	//----- nvinfo : EIATTR_KPARAM_INFO
	.align		4
.L_13:
        /*0018*/ 	.byte	0x04, 0x17
        /*001a*/ 	.short	(.L_15 - .L_14)
.L_14:
        /*001c*/ 	.word	0x00000000
        /*0020*/ 	.short	0x0005
        /*0022*/ 	.short	0x0028
        /*0024*/ 	.byte	0x00, 0xf4, 0x21, 0x00


	//----- nvinfo : EIATTR_KPARAM_INFO
	.align		4
.L_15:
        /*0028*/ 	.byte	0x04, 0x17
        /*002a*/ 	.short	(.L_17 - .L_16)
.L_16:
        /*002c*/ 	.word	0x00000000
        /*0030*/ 	.short	0x0004
        /*0032*/ 	.short	0x0020
        /*0034*/ 	.byte	0x00, 0xf4, 0x21, 0x00


	//----- nvinfo : EIATTR_KPARAM_INFO
	.align		4
.L_17:
        /*0038*/ 	.byte	0x04, 0x17
        /*003a*/ 	.short	(.L_19 - .L_18)
.L_18:
        /*003c*/ 	.word	0x00000000
        /*0040*/ 	.short	0x0003
        /*0042*/ 	.short	0x0018
        /*0044*/ 	.byte	0x00, 0xf4, 0x21, 0x00


	//----- nvinfo : EIATTR_KPARAM_INFO
	.align		4
.L_19:
        /*0048*/ 	.byte	0x04, 0x17
        /*004a*/ 	.short	(.L_21 - .L_20)
.L_20:
        /*004c*/ 	.word	0x00000000
        /*0050*/ 	.short	0x0002
        /*0052*/ 	.short	0x0010
        /*0054*/ 	.byte	0x00, 0xf4, 0x21, 0x00


	//----- nvinfo : EIATTR_KPARAM_INFO
	.align		4
.L_21:
        /*0058*/ 	.byte	0x04, 0x17
        /*005a*/ 	.short	(.L_23 - .L_22)
.L_22:
        /*005c*/ 	.word	0x00000000
        /*0060*/ 	.short	0x0001
        /*0062*/ 	.short	0x0008
        /*0064*/ 	.byte	0x00, 0xf4, 0x21, 0x00


	//----- nvinfo : EIATTR_KPARAM_INFO
	.align		4
.L_23:
        /*0068*/ 	.byte	0x04, 0x17
        /*006a*/ 	.short	(.L_25 - .L_24)
.L_24:
        /*006c*/ 	.word	0x00000000
        /*0070*/ 	.short	0x0000
        /*0072*/ 	.short	0x0000
        /*0074*/ 	.byte	0x00, 0xf4, 0x21, 0x00


	//----- nvinfo : EIATTR_SPARSE_MMA_MASK
	.align		4
.L_25:
        /*0078*/ 	.byte	0x03, 0x50
        /*007a*/ 	.short	0x0000


	//----- nvinfo : EIATTR_MAXREG_COUNT
	.align		4
        /*007c*/ 	.byte	0x03, 0x1b
        /*007e*/ 	.short	0x00ff


	//----- nvinfo : EIATTR_EXIT_INSTR_OFFSETS
	.align		4
        /*0080*/ 	.byte	0x04, 0x1c
        /*0082*/ 	.short	(.L_27 - .L_26)


	//   ....[0]....
.L_26:
        /*0084*/ 	.word	0x00000340


	//   ....[1]....
        /*0088*/ 	.word	0x00000360


	//----- nvinfo : EIATTR_REQNTID
	.align		4
.L_27:
        /*008c*/ 	.byte	0x04, 0x10
        /*008e*/ 	.short	(.L_29 - .L_28)
.L_28:
        /*0090*/ 	.word	0x00000080
        /*0094*/ 	.word	0x00000001
        /*0098*/ 	.word	0x00000001


	//----- nvinfo : EIATTR_CBANK_PARAM_SIZE
	.align		4
.L_29:
        /*009c*/ 	.byte	0x03, 0x19
        /*009e*/ 	.short	0x0034


	//----- nvinfo : EIATTR_PARAM_CBANK
	.align		4
        /*00a0*/ 	.byte	0x04, 0x0a
        /*00a2*/ 	.short	(.L_31 - .L_30)
	.align		4
.L_30:
        /*00a4*/ 	.word	index@(.nv.constant0.triton_poi_fused__native_batch_norm_legit_no_training_relu_29)
        /*00a8*/ 	.short	0x0210
        /*00aa*/ 	.short	0x0034


	//----- nvinfo : EIATTR_SW_WAR
	.align		4
.L_31:
        /*00ac*/ 	.byte	0x04, 0x36
        /*00ae*/ 	.short	(.L_33 - .L_32)
.L_32:
        /*00b0*/ 	.word	0x00000008
.L_33:


//--------------------- .nv.callgraph             --------------------------
	.section	.nv.callgraph,"",@"SHT_CUDA_CALLGRAPH"
	.align	4
	.sectionentsize	8
	.align		4
        /*0000*/ 	.word	0x00000000
	.align		4
        /*0004*/ 	.word	0xffffffff
	.align		4
        /*0008*/ 	.word	0x00000000
	.align		4
        /*000c*/ 	.word	0xfffffffe
	.align		4
        /*0010*/ 	.word	0x00000000
	.align		4
        /*0014*/ 	.word	0xfffffffd
	.align		4
        /*0018*/ 	.word	0x00000000
	.align		4
        /*001c*/ 	.word	0xfffffffc


//--------------------- .nv.constant4             --------------------------
	.section	.nv.constant4,"a",@progbits
	.align	8
	.align		8
.nv.constant4:
        /*0000*/ 	.dword	_$_str
	.align		8
        /*0008*/ 	.dword	_$_str_$_2


//--------------------- .text.triton_poi_fused__native_batch_norm_legit_no_training_relu_29 --------------------------
	.section	.text.triton_poi_fused__native_batch_norm_legit_no_training_relu_29,"ax",@progbits
	.align	128
        .global         triton_poi_fused__native_batch_norm_legit_no_training_relu_29
        .type           triton_poi_fused__native_batch_norm_legit_no_training_relu_29,@function
        .size           triton_poi_fused__native_batch_norm_legit_no_training_relu_29,(.L_x_1 - triton_poi_fused__native_batch_norm_legit_no_training_relu_29)
        .other          triton_poi_fused__native_batch_norm_legit_no_training_relu_29,@"STO_CUDA_ENTRY STV_DEFAULT"
triton_poi_fused__native_batch_norm_legit_no_training_relu_29:
.text.triton_poi_fused__native_batch_norm_legit_no_training_relu_29:
[----:B------:R-:W0:Y:S01]  /*0000*/  LDC R1, c[0x0][0x28] ;  /* 0x00000a00ff017b82 */ /* 0x000e220000000800 */
[----:B------:R-:W1:Y:S07]  /*0010*/  S2R R0, SR_TID.X ;  /* 0x0000000000007919 */ /* 0x000e6e0000002100 */
[----:B------:R-:W2:Y:S01]  /*0020*/  LDC.64 R8, c[0x0][0x220] ;  /* 0x00008800ff087b82 */ /* 0x000ea20000000a00 */
[----:B------:R-:W-:Y:S01]  /*0030*/  MOV R14, RZ ;  /* 0x000000ff000e7202 */ /* 0x000fe20000000f00 */
[----:B------:R-:W-:Y:S01]  /*0040*/  ULDC.64 UR4, c[0x0][0x208] ;  /* 0x0000820000047ab9 */ /* 0x000fe20000000a00 */
[----:B------:R-:W3:Y:S05]  /*0050*/  S2R R3, SR_CTAID.X ;  /* 0x0000000000037919 */ /* 0x000eea0000002500 */
[----:B------:R-:W4:Y:S08]  /*0060*/  LDC.64 R6, c[0x0][0x218] ;  /* 0x00008600ff067b82 */ /* 0x000f300000000a00 */
[----:B------:R-:W5:Y:S08]  /*0070*/  LDC.64 R10, c[0x0][0x228] ;  /* 0x00008a00ff0a7b82 */ /* 0x000f700000000a00 */
[----:B------:R-:W4:Y:S01]  /*0080*/  LDC.64 R12, c[0x0][0x230] ;  /* 0x00008c00ff0c7b82 */ /* 0x000f220000000a00 */
[----:B-1----:R-:W-:-:S02]  /*0090*/  LOP3.LUT R0, R0, 0x7f, RZ, 0xc0, !PT ;  /* 0x0000007f00007812 */ /* 0x002fc400078ec0ff */
[----:B---3--:R-:W-:Y:S02]  /*00a0*/  SHF.R.S32.HI R2, RZ, 0x18, R3 ;  /* 0x00000018ff027819 */ /* 0x008fe40000011403 */
[----:B------:R-:W-:Y:S02]  /*00b0*/  LEA R0, R3, R0, 0x7 ;  /* 0x0000000003007211 */ /* 0x000fe400078e38ff */
[----:B------:R-:W-:Y:S01]  /*00c0*/  SGXT R3, R2, 0x1 ;  /* 0x000000010203781a */ /* 0x000fe20000000200 */
[----:B------:R-:W-:Y:S01]  /*00d0*/  HFMA2.MMA R2, -RZ, RZ, 0, 0 ;  /* 0x00000000ff027435 */ /* 0x000fe200000001ff */
[----:B------:R-:W-:Y:S02]  /*00e0*/  ISETP.GE.AND P0, PT, R0, 0x1c00, PT ;  /* 0x00001c000000780c */ /* 0x000fe40003f06270 */
[----:B------:R-:W-:-:S04]  /*00f0*/  LEA.HI R3, R3, R0, RZ, 0x2 ;  /* 0x0000000003037211 */ /* 0x000fc800078f10ff */
[----:B------:R-:W-:-:S05]  /*0100*/  SHF.R.S32.HI R3, RZ, 0x2, R3 ;  /* 0x00000002ff037819 */ /* 0x000fca0000011403 */
[----:B------:R-:W-:-:S05]  /*0110*/  IMAD.HI R2, R3, -0x6db6db6d, R2 ;  /* 0x9249249303027827 */ /* 0x000fca00078e0202 */
[----:B------:R-:W-:-:S04]  /*0120*/  SHF.R.U32.HI R5, RZ, 0x1f, R2 ;  /* 0x0000001fff057819 */ /* 0x000fc80000011602 */
[----:B------:R-:W-:-:S05]  /*0130*/  LEA.HI.SX32 R5, R2, R5, 0x18 ;  /* 0x0000000502057211 */ /* 0x000fca00078fc2ff */
[----:B------:R-:W-:Y:S02]  /*0140*/  IMAD R15, R5, -0x1c0, R3 ;  /* 0xfffffe40050f7824 */ /* 0x000fe400078e0203 */
[----:B------:R-:W1:Y:S02]  /*0150*/  LDC.64 R4, c[0x0][0x210] ;  /* 0x00008400ff047b82 */ /* 0x000e640000000a00 */
[----:B--2---:R-:W-:-:S05]  /*0160*/  IMAD.WIDE R8, R15, 0x4, R8 ;  /* 0x000000040f087825 */ /* 0x004fca00078e0208 */
[----:B------:R5:W2:Y:S01]  /*0170*/  @!P0 LDG.E.EL R14, desc[UR4][R8.64] ;  /* 0x00000004080e8981 */ /* 0x000aa2000c2e1900 */
[----:B------:R-:W-:Y:S01]  /*0180*/  CS2R R2, SRZ ;  /* 0x0000000000027805 */ /* 0x000fe2000001ff00 */
[----:B----4-:R-:W-:-:S05]  /*0190*/  IMAD.WIDE R6, R15, 0x4, R6 ;  /* 0x000000040f067825 */ /* 0x010fca00078e0206 */
[----:B------:R3:W4:Y:S01]  /*01a0*/  @!P0 LDG.E.EL R3, desc[UR4][R6.64] ;  /* 0x0000000406038981 */ /* 0x000722000c2e1900 */
[----:B-----5:R-:W-:-:S04]  /*01b0*/  IMAD.WIDE R8, R15, 0x4, R10 ;  /* 0x000000040f087825 */ /* 0x020fc800078e020a */
[----:B-1----:R-:W-:-:S05]  /*01c0*/  IMAD.WIDE R4, R0, 0x4, R4 ;  /* 0x0000000400047825 */ /* 0x002fca00078e0204 */
[----:B------:R1:W4:Y:S01]  /*01d0*/  @!P0 LDG.E R2, desc[UR4][R4.64] ;  /* 0x0000000404028981 */ /* 0x000322000c1e1900 */
[----:B0-----:R-:W-:Y:S01]  /*01e0*/  IMAD.WIDE R10, R15, 0x4, R12 ;  /* 0x000000040f0a7825 */ /* 0x001fe200078e020c */
[----:B------:R-:W-:-:S06]  /*01f0*/  CS2R R12, SRZ ;  /* 0x00000000000c7805 */ /* 0x000fcc000001ff00 */
[----:B------:R-:W5:Y:S01]  /*0200*/  @!P0 LDG.E.EL R12, desc[UR4][R8.64] ;  /* 0x00000004080c8981 */ /* 0x000f62000c2e1900 */
[----:B---3--:R-:W-:Y:S01]  /*0210*/  HFMA2.MMA R6, -RZ, RZ, 1.625, 0 ;  /* 0x3e800000ff067435 */ /* 0x008fe200000001ff */
[----:B-1----:R-:W0:Y:S02]  /*0220*/  LDC.64 R4, c[0x0][0x238] ;  /* 0x00008e00ff047b82 */ /* 0x002e240000000a00 */
[----:B------:R-:W5:Y:S01]  /*0230*/  @!P0 LDG.E.EL R13, desc[UR4][R10.64] ;  /* 0x000000040a0d8981 */ /* 0x000f62000c2e1900 */
[----:B--2---:R-:W-:-:S04]  /*0240*/  FADD R14, R14, 9.9999997473787516356e-06 ;  /* 0x3727c5ac0e0e7421 */ /* 0x004fc80000000000 */
[----:B------:R-:W1:Y:S02]  /*0250*/  MUFU.SQRT R15, R14 ;  /* 0x0000000e000f7308 */ /* 0x000e640000002000 */
[C---:B-1----:R-:W-:Y:S02]  /*0260*/  FSETP.GT.AND P1, PT, R15.reuse, 8.50705917302346158658e+37, PT ;  /* 0x7e8000000f00780b */ /* 0x042fe40003f24000 */
[----:B------:R-:W-:-:S11]  /*0270*/  FSETP.GEU.AND P2, PT, R15, 1.175494350822287508e-38, PT ;  /* 0x008000000f00780b */ /* 0x000fd60003f4e000 */
[----:B------:R-:W-:-:S04]  /*0280*/  @P1 FMUL R15, R15, 0.25 ;  /* 0x3e8000000f0f1820 */ /* 0x000fc80000400000 */
[----:B------:R-:W-:-:S06]  /*0290*/  @!P2 FMUL R15, R15, 16777216 ;  /* 0x4b8000000f0fa820 */ /* 0x000fcc0000400000 */
[----:B------:R-:W1:Y:S01]  /*02a0*/  MUFU.RCP R15, R15 ;  /* 0x0000000f000f7308 */ /* 0x000e620000001000 */
[----:B------:R-:W-:Y:S01]  /*02b0*/  FSEL R6, R6, 1, P1 ;  /* 0x3f80000006067808 */ /* 0x000fe20000800000 */
[----:B----4-:R-:W-:-:S04]  /*02c0*/  FADD R2, -R3, R2 ;  /* 0x0000000203027221 */ /* 0x010fc80000000100 */
[----:B------:R-:W-:-:S04]  /*02d0*/  @!P2 FMUL R6, R6, 16777216 ;  /* 0x4b8000000606a820 */ /* 0x000fc80000400000 */
[----:B-1----:R-:W-:-:S04]  /*02e0*/  FMUL R3, R15, R6 ;  /* 0x000000060f037220 */ /* 0x002fc80000400000 */
[----:B------:R-:W-:-:S04]  /*02f0*/  FMUL R2, R2, R3 ;  /* 0x0000000302027220 */ /* 0x000fc80000400000 */
[----:B-----5:R-:W-:Y:S01]  /*0300*/  FFMA R12, R2, R12, R13 ;  /* 0x0000000c020c7223 */ /* 0x020fe2000000000d */
[----:B0-----:R-:W-:-:S04]  /*0310*/  IMAD.WIDE R2, R0, 0x4, R4 ;  /* 0x0000000400027825 */ /* 0x001fc800078e0204 */
[----:B------:R-:W-:-:S04]  /*0320*/  FSETP.GEU.AND P1, PT, R12, RZ, PT ;  /* 0x000000ff0c00720b */ /* 0x000fc80003f2e000 */
[----:B------:R-:W-:Y:S01]  /*0330*/  FSEL R5, R12, RZ, P1 ;  /* 0x000000ff0c057208 */ /* 0x000fe20000800000 */
[----:B------:R-:W-:Y:S08]  /*0340*/  @P0 EXIT ;  /* 0x000000000000094d */ /* 0x000ff00003800000 */
[----:B------:R-:W-:Y:S01]  /*0350*/  STG.E desc[UR4][R2.64], R5 ;  /* 0x0000000502007986 */ /* 0x000fe2000c101904 */
[----:B------:R-:W-:Y:S05]  /*0360*/  EXIT ;  /* 0x000000000000794d */ /* 0x000fea0003800000 */
.L_x_0:
[----:B------:R-:W-:-:S00]  /*0370*/  BRA `(.L_x_0) ;  /* 0xfffffffc00fc7947 */ /* 0x000fc0000383ffff */
[----:B------:R-:W-:-:S00]  /*0380*/  NOP ;  /* 0x0000000000007918 */ /* 0x000fc00000000000 */
[----:B------:R-:W-:-:S00]  /*0390*/  NOP ;  /* 0x0000000000007918 */ /* 0x000fc00000000000 */
[----:B------:R-:W-:-:S00]  /*03a0*/  NOP ;  /* 0x0000000000007918 */ /* 0x000fc00000000000 */
[----:B------:R-:W-:-:S00]  /*03b0*/  NOP ;  /* 0x0000000000007918 */ /* 0x000fc00000000000 */
[----:B------:R-:W-:-:S00]  /*03c0*/  NOP ;  /* 0x0000000000007918 */ /* 0x000fc00000000000 */
[----:B------:R-:W-:-:S00]  /*03d0*/  NOP ;  /* 0x0000000000007918 */ /* 0x000fc00000000000 */
[----:B------:R-:W-:-:S00]  /*03e0*/  NOP ;  /* 0x0000000000007918 */ /* 0x000fc00000000000 */
[----:B------:R-:W-:-:S00]  /*03f0*/  NOP ;  /* 0x0000000000007918 */ /* 0x000fc00000000000 */
.L_x_1:


//--------------------- .nv.global.init           --------------------------
	.section	.nv.global.init,"aw",@progbits
.nv.global.init:
	.type		_$_str,@object
	.size		_$_str,(_$_str_$_2 - _$_str)
_$_str:
        /*0000*/ 	.byte	0x5f, 0x5f, 0x43, 0x55, 0x44, 0x41, 0x5f, 0x46, 0x54, 0x5a, 0x00
	.type		_$_str_$_2,@object
	.size		_$_str_$_2,(.L_1 - _$_str_$_2)
_$_str_$_2:
        /*000b*/ 	.byte	0x5f, 0x5f, 0x43, 0x55, 0x44, 0x41, 0x5f, 0x50, 0x52, 0x45, 0x43, 0x5f, 0x53, 0x51, 0x52, 0x54
        /*001b*/ 	.byte	0x00
.L_1:


//--------------------- .nv.constant0.triton_poi_fused__native_batch_norm_legit_no_training_relu_29 --------------------------
	.section	.nv.constant0.triton_poi_fused__native_batch_norm_legit_no_training_relu_29,"a",@progbits
	.sectionflags	@""
	.align	4
.nv.constant0.triton_poi_fused__native_batch_norm_legit_no_training_relu_29:
	.zero		580
